//
// Generated by NVIDIA NVVM Compiler
//
// Compiler Build ID: CL-36424714
// Cuda compilation tools, release 13.0, V13.0.88
// Based on NVVM 20.0.0
//

.version 9.0
.target sm_100
.address_size 64

	// .globl	default_function_kernel

.visible .entry default_function_kernel(
	.param .u64 .ptr .align 1 default_function_kernel_param_0,
	.param .u64 .ptr .align 1 default_function_kernel_param_1
)
.maxntid 56
{
	.reg .pred 	%p<2>;
	.reg .b32 	%r<6>;
	.reg .b32 	%f<3>;
	.reg .b64 	%rd<8>;

	ld.param.u64 	%rd1, [default_function_kernel_param_0];
	ld.param.u64 	%rd2, [default_function_kernel_param_1];
	mov.u32 	%r1, %ctaid.x;
	mov.u32 	%r2, %tid.x;
	shr.u32 	%r3, %r2, 2;
	mad.lo.s32 	%r4, %r1, 14, %r3;
	setp.gt.u32 	%p1, %r4, 1484;
	@%p1 bra 	$L__BB0_2;
	cvta.to.global.u64 	%rd3, %rd2;
	cvta.to.global.u64 	%rd4, %rd1;
	mad.lo.s32 	%r5, %r1, 56, %r2;
	mul.wide.u32 	%rd5, %r5, 4;
	add.s64 	%rd6, %rd3, %rd5;
	ld.global.nc.f32 	%f1, [%rd6];
	neg.f32 	%f2, %f1;
	add.s64 	%rd7, %rd4, %rd5;
	st.global.f32 	[%rd7], %f2;
$L__BB0_2:
	ret;

}


// ===== COMPILED SASS (sm_100) =====

	.target	sm_100

	.elftype	@"ET_EXEC"


//--------------------- .note.nv.tkinfo           --------------------------
	.section	.note.nv.tkinfo,"",@"SHT_NOTE"
	.sectionflags	@"SHF_NOTE_NV_TKINFO"
	.tkinfo
        /*0018*/ 	.word	0x00000002
        /*0030*/ 	.string	""
        /*0030*/ 	.string	"ptxas"
        /*0030*/ 	.string	"Cuda compilation tools, release 13.0, V13.0.88"
        /*0030*/ 	.string	"Build cuda_13.0.r13.0/compiler.36424714_0"
        /*0030*/ 	.string	"-arch sm_100 -m 64 "



//--------------------- .note.nv.cuinfo           --------------------------
	.section	.note.nv.cuinfo,"",@"SHT_NOTE"
	.sectionflags	@"SHF_NOTE_NV_CUINFO"
        /*0018*/ 	.short	0x0002
        /*001a*/ 	.short	0x0064
        /*001c*/ 	.short	0x0082
	.zero		2


//--------------------- .nv.info                  --------------------------
	.section	.nv.info,"",@"SHT_CUDA_INFO"
	.align	4


	//----- nvinfo : EIATTR_REGCOUNT
	.align		4
        /*0000*/ 	.byte	0x04, 0x2f
        /*0002*/ 	.short	(.L_1 - .L_0)
	.align		4
.L_0:
        /*0004*/ 	.word	index@(default_function_kernel)
        /*0008*/ 	.word	0x0000000a


	//----- nvinfo : EIATTR_FRAME_SIZE
	.align		4
.L_1:
        /*000c*/ 	.byte	0x04, 0x11
        /*000e*/ 	.short	(.L_3 - .L_2)
	.align		4
.L_2:
        /*0010*/ 	.word	index@(default_function_kernel)
        /*0014*/ 	.word	0x00000000


	//----- nvinfo : EIATTR_MIN_STACK_SIZE
	.align		4
.L_3:
        /*0018*/ 	.byte	0x04, 0x12
        /*001a*/ 	.short	(.L_5 - .L_4)
	.align		4
.L_4:
        /*001c*/ 	.word	index@(default_function_kernel)
        /*0020*/ 	.word	0x00000000
.L_5:


//--------------------- .nv.compat                --------------------------
	.section	.nv.compat,"",@"SHT_CUDA_COMPAT_INFO"
	.align	4
        /*0000*/ 	.byte	0x02, 0x09, 0x00, 0x00, 0x02, 0x02, 0x01, 0x00, 0x02, 0x05, 0x05, 0x00, 0x03, 0x07, 0x01, 0x01
        /*0010*/ 	.byte	0x02, 0x03, 0x00, 0x00, 0x02, 0x06, 0x01, 0x00, 0x04, 0x0b, 0x08, 0x00, 0x09, 0x00, 0x00, 0x00
        /*0020*/ 	.byte	0x00, 0x00, 0x00, 0x00


//--------------------- .nv.info.default_function_kernel --------------------------
	.section	.nv.info.default_function_kernel,"",@"SHT_CUDA_INFO"
	.sectionflags	@""
	.align	4


	//----- nvinfo : EIATTR_CUDA_API_VERSION
	.align		4
        /*0000*/ 	.byte	0x04, 0x37
        /*0002*/ 	.short	(.L_7 - .L_6)
.L_6:
        /*0004*/ 	.word	0x00000082


	//----- nvinfo : EIATTR_KPARAM_INFO
	.align		4
.L_7:
        /*0008*/ 	.byte	0x04, 0x17
        /*000a*/ 	.short	(.L_9 - .L_8)
.L_8:
        /*000c*/ 	.word	0x00000000
        /*0010*/ 	.short	0x0001
        /*0012*/ 	.short	0x0008
        /*0014*/ 	.byte	0x00, 0xf5, 0x21, 0x00


	//----- nvinfo : EIATTR_KPARAM_INFO
	.align		4
.L_9:
        /*0018*/ 	.byte	0x04, 0x17
        /*001a*/ 	.short	(.L_11 - .L_10)
.L_10:
        /*001c*/ 	.word	0x00000000
        /*0020*/ 	.short	0x0000
        /*0022*/ 	.short	0x0000
        /*0024*/ 	.byte	0x00, 0xf5, 0x21, 0x00


	//----- nvinfo : EIATTR_SPARSE_MMA_MASK
	.align		4
.L_11:
        /*0028*/ 	.byte	0x03, 0x50
        /*002a*/ 	.short	0x0000


	//----- nvinfo : EIATTR_MAXREG_COUNT
	.align		4
        /*002c*/ 	.byte	0x03, 0x1b
        /*002e*/ 	.short	0x00ff


	//----- nvinfo : EIATTR_MERCURY_ISA_VERSION
	.align		4
        /*0030*/ 	.byte	0x03, 0x5f
        /*0032*/ 	.short	0x0101


	//----- nvinfo : EIATTR_VRC_CTA_INIT_COUNT
	.align		4
        /*0034*/ 	.byte	0x02, 0x4a
	.zero		1
	.zero		1


	//----- nvinfo : EIATTR_EXIT_INSTR_OFFSETS
	.align		4
        /*0038*/ 	.byte	0x04, 0x1c
        /*003a*/ 	.short	(.L_13 - .L_12)


	//   ....[0]....
.L_12:
        /*003c*/ 	.word	0x00000060


	//   ....[1]....
        /*0040*/ 	.word	0x00000100


	//----- nvinfo : EIATTR_MAX_THREADS
	.align		4
.L_13:
        /*0044*/ 	.byte	0x04, 0x05
        /*0046*/ 	.short	(.L_15 - .L_14)
.L_14:
        /*0048*/ 	.word	0x00000038
        /*004c*/ 	.word	0x00000001
        /*0050*/ 	.word	0x00000001


	//----- nvinfo : EIATTR_CBANK_PARAM_SIZE
	.align		4
.L_15:
        /*0054*/ 	.byte	0x03, 0x19
        /*0056*/ 	.short	0x0010


	//----- nvinfo : EIATTR_PARAM_CBANK
	.align		4
        /*0058*/ 	.byte	0x04, 0x0a
        /*005a*/ 	.short	(.L_17 - .L_16)
	.align		4
.L_16:
        /*005c*/ 	.word	index@(.nv.constant0.default_function_kernel)
        /*0060*/ 	.short	0x0380
        /*0062*/ 	.short	0x0010


	//----- nvinfo : EIATTR_SW_WAR
	.align		4
.L_17:
        /*0064*/ 	.byte	0x04, 0x36
        /*0066*/ 	.short	(.L_19 - .L_18)
.L_18:
        /*0068*/ 	.word	0x00000008
.L_19:


//--------------------- .nv.callgraph             --------------------------
	.section	.nv.callgraph,"",@"SHT_CUDA_CALLGRAPH"
	.align	4
	.sectionentsize	8
	.align		4
        /*0000*/ 	.word	0x00000000
	.align		4
        /*0004*/ 	.word	0xffffffff
	.align		4
        /*0008*/ 	.word	0x00000000
	.align		4
        /*000c*/ 	.word	0xfffffffe
	.align		4
        /*0010*/ 	.word	0x00000000
	.align		4
        /*0014*/ 	.word	0xfffffffd
	.align		4
        /*0018*/ 	.word	0x00000000
	.align		4
        /*001c*/ 	.word	0xfffffffc


//--------------------- .text.default_function_kernel --------------------------
	.section	.text.default_function_kernel,"ax",@progbits
	.align	128
        .global         default_function_kernel
        .type           default_function_kernel,@function
        .size           default_function_kernel,(.L_x_1 - default_function_kernel)
        .other          default_function_kernel,@"STO_CUDA_ENTRY STV_DEFAULT"
default_function_kernel:
.text.default_function_kernel:
[----:B------:R-:W-:Y:S01]  /*0000*/  LDC R1, c[0x0][0x37c] ;  /* 0x0000df00ff017b82 */ /* 0x000fe20000000800 */
[----:B------:R-:W0:Y:S01]  /*0010*/  S2R R4, SR_TID.X ;  /* 0x0000000000047919 */ /* 0x000e220000002100 */
[----:B------:R-:W1:Y:S01]  /*0020*/  S2R R7, SR_CTAID.X ;  /* 0x0000000000077919 */ /* 0x000e620000002500 */
[----:B0-----:R-:W-:-:S05]  /*0030*/  SHF.R.U32.HI R0, RZ, 0x2, R4 ;  /* 0x00000002ff007819 */ /* 0x001fca0000011604 */
[----:B-1----:R-:W-:-:S05]  /*0040*/  IMAD R0, R7, 0xe, R0 ;  /* 0x0000000e07007824 */ /* 0x002fca00078e0200 */
[----:B------:R-:W-:-:S13]  /*0050*/  ISETP.GT.U32.AND P0, PT, R0, 0x5cc, PT ;  /* 0x000005cc0000780c */ /* 0x000fda0003f04070 */
[----:B------:R-:W-:Y:S05]  /*0060*/  @P0 EXIT ;  /* 0x000000000000094d */ /* 0x000fea0003800000 */
[----:B------:R-:W0:Y:S01]  /*0070*/  LDC.64 R2, c[0x0][0x388] ;  /* 0x0000e200ff027b82 */ /* 0x000e220000000a00 */
[----:B------:R-:W1:Y:S01]  /*0080*/  LDCU.64 UR4, c[0x0][0x358] ;  /* 0x00006b00ff0477ac */ /* 0x000e620008000a00 */
[----:B------:R-:W-:-:S06]  /*0090*/  IMAD R7, R7, 0x38, R4 ;  /* 0x0000003807077824 */ /* 0x000fcc00078e0204 */
[----:B------:R-:W2:Y:S01]  /*00a0*/  LDC.64 R4, c[0x0][0x380] ;  /* 0x0000e000ff047b82 */ /* 0x000ea20000000a00 */
[----:B0-----:R-:W-:-:S06]  /*00b0*/  IMAD.WIDE.U32 R2, R7, 0x4, R2 ;  /* 0x0000000407027825 */ /* 0x001fcc00078e0002 */
[----:B-1----:R-:W3:Y:S01]  /*00c0*/  LDG.E.CONSTANT R2, desc[UR4][R2.64] ;  /* 0x0000000402027981 */ /* 0x002ee2000c1e9900 */
[----:B--2---:R-:W-:-:S04]  /*00d0*/  IMAD.WIDE.U32 R4, R7, 0x4, R4 ;  /* 0x0000000407047825 */ /* 0x004fc800078e0004 */
[----:B---3--:R-:W-:-:S05]  /*00e0*/  FADD R7, -R2, -RZ ;  /* 0x800000ff02077221 */ /* 0x008fca0000000100 */
[----:B------:R-:W-:Y:S01]  /*00f0*/  STG.E desc[UR4][R4.64], R7 ;  /* 0x0000000704007986 */ /* 0x000fe2000c101904 */
[----:B------:R-:W-:Y:S05]  /*0100*/  EXIT ;  /* 0x000000000000794d */ /* 0x000fea0003800000 */
.L_x_0:
[----:B------:R-:W-:-:S00]  /*0110*/  BRA `(.L_x_0) ;  /* 0xfffffffc00fc7947 */ /* 0x000fc0000383ffff */
[----:B------:R-:W-:-:S00]  /*0120*/  NOP ;  /* 0x0000000000007918 */ /* 0x000fc00000000000 */
        /* <DEDUP_REMOVED lines=13> */
.L_x_1:


//--------------------- .nv.shared.reserved.0     --------------------------
	.section	.nv.shared.reserved.0,"aw",@nobits
	.weak		__nv_reservedSMEM_offset_0_alias
	.size		__nv_reservedSMEM_offset_0_alias, 0, 64
	.other		__nv_reservedSMEM_offset_0_alias,@"STO_CUDA_RESERVED_SHARED STV_DEFAULT"
__nv_reservedSMEM_offset_0_alias:
	.zero		0
	.zero		64


//--------------------- .nv.constant0.default_function_kernel --------------------------
	.section	.nv.constant0.default_function_kernel,"a",@progbits
	.sectionflags	@""
	.align	4
.nv.constant0.default_function_kernel:
	.zero		912


//--------------------- SYMBOLS --------------------------

	.type		.nv.reservedSmem.offset0,@object
	.size		.nv.reservedSmem.offset0,0x4
